//
// Generated by NVIDIA NVVM Compiler
//
// Compiler Build ID: CL-36424714
// Cuda compilation tools, release 13.0, V13.0.88
// Based on NVVM 20.0.0
//

.version 9.0
.target sm_100
.address_size 64

	// .globl	_Z13matrix_vectorPfS_S_
// _ZZ13matrix_vectorPfS_S_E4temp has been demoted
// _ZZ13matrix_vectorPfS_S_E10temp_array has been demoted
// _ZZ13vector_vectorPfS_S_E10temp_array has been demoted

.visible .entry _Z13matrix_vectorPfS_S_(
	.param .u64 .ptr .align 1 _Z13matrix_vectorPfS_S__param_0,
	.param .u64 .ptr .align 1 _Z13matrix_vectorPfS_S__param_1,
	.param .u64 .ptr .align 1 _Z13matrix_vectorPfS_S__param_2
)
{
	.reg .b32 	%r<9>;
	.reg .b32 	%f<7>;
	.reg .b64 	%rd<13>;
	// demoted variable
	.shared .align 4 .f32 _ZZ13matrix_vectorPfS_S_E4temp;
	// demoted variable
	.shared .align 4 .b8 _ZZ13matrix_vectorPfS_S_E10temp_array[128];
	ld.param.u64 	%rd1, [_Z13matrix_vectorPfS_S__param_0];
	ld.param.u64 	%rd2, [_Z13matrix_vectorPfS_S__param_1];
	ld.param.u64 	%rd3, [_Z13matrix_vectorPfS_S__param_2];
	cvta.to.global.u64 	%rd4, %rd3;
	cvta.to.global.u64 	%rd5, %rd2;
	cvta.to.global.u64 	%rd6, %rd1;
	mov.u32 	%r1, %tid.x;
	mov.u32 	%r2, %ctaid.x;
	mov.u32 	%r3, %ntid.x;
	mad.lo.s32 	%r4, %r2, %r3, %r1;
	mov.b32 	%r5, 0;
	st.shared.u32 	[_ZZ13matrix_vectorPfS_S_E4temp], %r5;
	mul.wide.s32 	%rd7, %r4, 4;
	add.s64 	%rd8, %rd6, %rd7;
	ld.global.f32 	%f1, [%rd8];
	mul.wide.u32 	%rd9, %r1, 4;
	add.s64 	%rd10, %rd5, %rd9;
	ld.global.f32 	%f2, [%rd10];
	mul.f32 	%f3, %f1, %f2;
	shl.b32 	%r6, %r1, 2;
	mov.u32 	%r7, _ZZ13matrix_vectorPfS_S_E10temp_array;
	add.s32 	%r8, %r7, %r6;
	st.shared.f32 	[%r8], %f3;
	bar.sync 	0;
	ld.shared.f32 	%f4, [%r8];
	atom.shared.add.f32 	%f5, [_ZZ13matrix_vectorPfS_S_E4temp], %f4;
	ld.shared.f32 	%f6, [_ZZ13matrix_vectorPfS_S_E4temp];
	mul.wide.u32 	%rd11, %r2, 4;
	add.s64 	%rd12, %rd4, %rd11;
	st.global.f32 	[%rd12], %f6;
	ret;

}
	// .globl	_Z13vector_vectorPfS_S_
.visible .entry _Z13vector_vectorPfS_S_(
	.param .u64 .ptr .align 1 _Z13vector_vectorPfS_S__param_0,
	.param .u64 .ptr .align 1 _Z13vector_vectorPfS_S__param_1,
	.param .u64 .ptr .align 1 _Z13vector_vectorPfS_S__param_2
)
{
	.reg .pred 	%p<2>;
	.reg .b32 	%r<9>;
	.reg .b32 	%f<69>;
	.reg .b64 	%rd<10>;
	// demoted variable
	.shared .align 4 .b8 _ZZ13vector_vectorPfS_S_E10temp_array[128];
	ld.param.u64 	%rd2, [_Z13vector_vectorPfS_S__param_0];
	ld.param.u64 	%rd3, [_Z13vector_vectorPfS_S__param_1];
	ld.param.u64 	%rd4, [_Z13vector_vectorPfS_S__param_2];
	cvta.to.global.u64 	%rd1, %rd4;
	cvta.to.global.u64 	%rd5, %rd3;
	cvta.to.global.u64 	%rd6, %rd2;
	mov.u32 	%r1, %tid.x;
	mov.u32 	%r2, %ctaid.x;
	mov.u32 	%r3, %ntid.x;
	mad.lo.s32 	%r4, %r2, %r3, %r1;
	mul.wide.s32 	%rd7, %r4, 4;
	add.s64 	%rd8, %rd6, %rd7;
	ld.global.f32 	%f1, [%rd8];
	add.s64 	%rd9, %rd5, %rd7;
	ld.global.f32 	%f2, [%rd9];
	mul.f32 	%f3, %f1, %f2;
	shl.b32 	%r5, %r1, 2;
	mov.u32 	%r6, _ZZ13vector_vectorPfS_S_E10temp_array;
	add.s32 	%r7, %r6, %r5;
	st.shared.f32 	[%r7], %f3;
	mov.b32 	%r8, 0;
	st.global.u32 	[%rd1], %r8;
	bar.sync 	0;
	setp.ne.s32 	%p1, %r1, 0;
	@%p1 bra 	$L__BB1_2;
	ld.shared.f32 	%f4, [_ZZ13vector_vectorPfS_S_E10temp_array];
	add.f32 	%f5, %f4, 0f00000000;
	ld.shared.f32 	%f6, [_ZZ13vector_vectorPfS_S_E10temp_array+4];
	add.f32 	%f7, %f5, %f6;
	ld.shared.f32 	%f8, [_ZZ13vector_vectorPfS_S_E10temp_array+8];
	add.f32 	%f9, %f7, %f8;
	ld.shared.f32 	%f10, [_ZZ13vector_vectorPfS_S_E10temp_array+12];
	add.f32 	%f11, %f9, %f10;
	ld.shared.f32 	%f12, [_ZZ13vector_vectorPfS_S_E10temp_array+16];
	add.f32 	%f13, %f11, %f12;
	ld.shared.f32 	%f14, [_ZZ13vector_vectorPfS_S_E10temp_array+20];
	add.f32 	%f15, %f13, %f14;
	ld.shared.f32 	%f16, [_ZZ13vector_vectorPfS_S_E10temp_array+24];
	add.f32 	%f17, %f15, %f16;
	ld.shared.f32 	%f18, [_ZZ13vector_vectorPfS_S_E10temp_array+28];
	add.f32 	%f19, %f17, %f18;
	ld.shared.f32 	%f20, [_ZZ13vector_vectorPfS_S_E10temp_array+32];
	add.f32 	%f21, %f19, %f20;
	ld.shared.f32 	%f22, [_ZZ13vector_vectorPfS_S_E10temp_array+36];
	add.f32 	%f23, %f21, %f22;
	ld.shared.f32 	%f24, [_ZZ13vector_vectorPfS_S_E10temp_array+40];
	add.f32 	%f25, %f23, %f24;
	ld.shared.f32 	%f26, [_ZZ13vector_vectorPfS_S_E10temp_array+44];
	add.f32 	%f27, %f25, %f26;
	ld.shared.f32 	%f28, [_ZZ13vector_vectorPfS_S_E10temp_array+48];
	add.f32 	%f29, %f27, %f28;
	ld.shared.f32 	%f30, [_ZZ13vector_vectorPfS_S_E10temp_array+52];
	add.f32 	%f31, %f29, %f30;
	ld.shared.f32 	%f32, [_ZZ13vector_vectorPfS_S_E10temp_array+56];
	add.f32 	%f33, %f31, %f32;
	ld.shared.f32 	%f34, [_ZZ13vector_vectorPfS_S_E10temp_array+60];
	add.f32 	%f35, %f33, %f34;
	ld.shared.f32 	%f36, [_ZZ13vector_vectorPfS_S_E10temp_array+64];
	add.f32 	%f37, %f35, %f36;
	ld.shared.f32 	%f38, [_ZZ13vector_vectorPfS_S_E10temp_array+68];
	add.f32 	%f39, %f37, %f38;
	ld.shared.f32 	%f40, [_ZZ13vector_vectorPfS_S_E10temp_array+72];
	add.f32 	%f41, %f39, %f40;
	ld.shared.f32 	%f42, [_ZZ13vector_vectorPfS_S_E10temp_array+76];
	add.f32 	%f43, %f41, %f42;
	ld.shared.f32 	%f44, [_ZZ13vector_vectorPfS_S_E10temp_array+80];
	add.f32 	%f45, %f43, %f44;
	ld.shared.f32 	%f46, [_ZZ13vector_vectorPfS_S_E10temp_array+84];
	add.f32 	%f47, %f45, %f46;
	ld.shared.f32 	%f48, [_ZZ13vector_vectorPfS_S_E10temp_array+88];
	add.f32 	%f49, %f47, %f48;
	ld.shared.f32 	%f50, [_ZZ13vector_vectorPfS_S_E10temp_array+92];
	add.f32 	%f51, %f49, %f50;
	ld.shared.f32 	%f52, [_ZZ13vector_vectorPfS_S_E10temp_array+96];
	add.f32 	%f53, %f51, %f52;
	ld.shared.f32 	%f54, [_ZZ13vector_vectorPfS_S_E10temp_array+100];
	add.f32 	%f55, %f53, %f54;
	ld.shared.f32 	%f56, [_ZZ13vector_vectorPfS_S_E10temp_array+104];
	add.f32 	%f57, %f55, %f56;
	ld.shared.f32 	%f58, [_ZZ13vector_vectorPfS_S_E10temp_array+108];
	add.f32 	%f59, %f57, %f58;
	ld.shared.f32 	%f60, [_ZZ13vector_vectorPfS_S_E10temp_array+112];
	add.f32 	%f61, %f59, %f60;
	ld.shared.f32 	%f62, [_ZZ13vector_vectorPfS_S_E10temp_array+116];
	add.f32 	%f63, %f61, %f62;
	ld.shared.f32 	%f64, [_ZZ13vector_vectorPfS_S_E10temp_array+120];
	add.f32 	%f65, %f63, %f64;
	ld.shared.f32 	%f66, [_ZZ13vector_vectorPfS_S_E10temp_array+124];
	add.f32 	%f67, %f65, %f66;
	atom.global.add.f32 	%f68, [%rd1], %f67;
$L__BB1_2:
	ret;

}
	// .globl	_Z10vector_addPfS_S_
.visible .entry _Z10vector_addPfS_S_(
	.param .u64 .ptr .align 1 _Z10vector_addPfS_S__param_0,
	.param .u64 .ptr .align 1 _Z10vector_addPfS_S__param_1,
	.param .u64 .ptr .align 1 _Z10vector_addPfS_S__param_2
)
{
	.reg .b32 	%r<5>;
	.reg .b32 	%f<4>;
	.reg .b64 	%rd<11>;

	ld.param.u64 	%rd1, [_Z10vector_addPfS_S__param_0];
	ld.param.u64 	%rd2, [_Z10vector_addPfS_S__param_1];
	ld.param.u64 	%rd3, [_Z10vector_addPfS_S__param_2];
	cvta.to.global.u64 	%rd4, %rd3;
	cvta.to.global.u64 	%rd5, %rd2;
	cvta.to.global.u64 	%rd6, %rd1;
	mov.u32 	%r1, %tid.x;
	mov.u32 	%r2, %ctaid.x;
	mov.u32 	%r3, %ntid.x;
	mad.lo.s32 	%r4, %r2, %r3, %r1;
	mul.wide.s32 	%rd7, %r4, 4;
	add.s64 	%rd8, %rd6, %rd7;
	ld.global.f32 	%f1, [%rd8];
	add.s64 	%rd9, %rd5, %rd7;
	ld.global.f32 	%f2, [%rd9];
	add.f32 	%f3, %f1, %f2;
	add.s64 	%rd10, %rd4, %rd7;
	st.global.f32 	[%rd10], %f3;
	ret;

}
	// .globl	_Z17vector_add_factorPfS_fS_
.visible .entry _Z17vector_add_factorPfS_fS_(
	.param .u64 .ptr .align 1 _Z17vector_add_factorPfS_fS__param_0,
	.param .u64 .ptr .align 1 _Z17vector_add_factorPfS_fS__param_1,
	.param .f32 _Z17vector_add_factorPfS_fS__param_2,
	.param .u64 .ptr .align 1 _Z17vector_add_factorPfS_fS__param_3
)
{
	.reg .b32 	%r<5>;
	.reg .b32 	%f<5>;
	.reg .b64 	%rd<11>;

	ld.param.u64 	%rd1, [_Z17vector_add_factorPfS_fS__param_0];
	ld.param.u64 	%rd2, [_Z17vector_add_factorPfS_fS__param_1];
	ld.param.f32 	%f1, [_Z17vector_add_factorPfS_fS__param_2];
	ld.param.u64 	%rd3, [_Z17vector_add_factorPfS_fS__param_3];
	cvta.to.global.u64 	%rd4, %rd3;
	cvta.to.global.u64 	%rd5, %rd2;
	cvta.to.global.u64 	%rd6, %rd1;
	mov.u32 	%r1, %tid.x;
	mov.u32 	%r2, %ctaid.x;
	mov.u32 	%r3, %ntid.x;
	mad.lo.s32 	%r4, %r2, %r3, %r1;
	mul.wide.s32 	%rd7, %r4, 4;
	add.s64 	%rd8, %rd6, %rd7;
	ld.global.f32 	%f2, [%rd8];
	add.s64 	%rd9, %rd5, %rd7;
	ld.global.f32 	%f3, [%rd9];
	fma.rn.f32 	%f4, %f1, %f3, %f2;
	add.s64 	%rd10, %rd4, %rd7;
	st.global.f32 	[%rd10], %f4;
	ret;

}
	// .globl	_Z12vector_minusPfS_S_
.visible .entry _Z12vector_minusPfS_S_(
	.param .u64 .ptr .align 1 _Z12vector_minusPfS_S__param_0,
	.param .u64 .ptr .align 1 _Z12vector_minusPfS_S__param_1,
	.param .u64 .ptr .align 1 _Z12vector_minusPfS_S__param_2
)
{
	.reg .b32 	%r<5>;
	.reg .b32 	%f<4>;
	.reg .b64 	%rd<11>;

	ld.param.u64 	%rd1, [_Z12vector_minusPfS_S__param_0];
	ld.param.u64 	%rd2, [_Z12vector_minusPfS_S__param_1];
	ld.param.u64 	%rd3, [_Z12vector_minusPfS_S__param_2];
	cvta.to.global.u64 	%rd4, %rd3;
	cvta.to.global.u64 	%rd5, %rd2;
	cvta.to.global.u64 	%rd6, %rd1;
	mov.u32 	%r1, %tid.x;
	mov.u32 	%r2, %ctaid.x;
	mov.u32 	%r3, %ntid.x;
	mad.lo.s32 	%r4, %r2, %r3, %r1;
	mul.wide.s32 	%rd7, %r4, 4;
	add.s64 	%rd8, %rd6, %rd7;
	ld.global.f32 	%f1, [%rd8];
	add.s64 	%rd9, %rd5, %rd7;
	ld.global.f32 	%f2, [%rd9];
	sub.f32 	%f3, %f1, %f2;
	add.s64 	%rd10, %rd4, %rd7;
	st.global.f32 	[%rd10], %f3;
	ret;

}
	// .globl	_Z19vector_minus_factorPfS_fS_
.visible .entry _Z19vector_minus_factorPfS_fS_(
	.param .u64 .ptr .align 1 _Z19vector_minus_factorPfS_fS__param_0,
	.param .u64 .ptr .align 1 _Z19vector_minus_factorPfS_fS__param_1,
	.param .f32 _Z19vector_minus_factorPfS_fS__param_2,
	.param .u64 .ptr .align 1 _Z19vector_minus_factorPfS_fS__param_3
)
{
	.reg .b32 	%r<5>;
	.reg .b32 	%f<6>;
	.reg .b64 	%rd<11>;

	ld.param.u64 	%rd1, [_Z19vector_minus_factorPfS_fS__param_0];
	ld.param.u64 	%rd2, [_Z19vector_minus_factorPfS_fS__param_1];
	ld.param.f32 	%f1, [_Z19vector_minus_factorPfS_fS__param_2];
	ld.param.u64 	%rd3, [_Z19vector_minus_factorPfS_fS__param_3];
	cvta.to.global.u64 	%rd4, %rd3;
	cvta.to.global.u64 	%rd5, %rd2;
	cvta.to.global.u64 	%rd6, %rd1;
	mov.u32 	%r1, %tid.x;
	mov.u32 	%r2, %ctaid.x;
	mov.u32 	%r3, %ntid.x;
	mad.lo.s32 	%r4, %r2, %r3, %r1;
	mul.wide.s32 	%rd7, %r4, 4;
	add.s64 	%rd8, %rd6, %rd7;
	ld.global.f32 	%f2, [%rd8];
	add.s64 	%rd9, %rd5, %rd7;
	ld.global.f32 	%f3, [%rd9];
	mul.f32 	%f4, %f1, %f3;
	sub.f32 	%f5, %f2, %f4;
	add.s64 	%rd10, %rd4, %rd7;
	st.global.f32 	[%rd10], %f5;
	ret;

}


// ===== COMPILED SASS (sm_100) =====

	.target	sm_100

	.elftype	@"ET_EXEC"


//--------------------- .note.nv.tkinfo           --------------------------
	.section	.note.nv.tkinfo,"",@"SHT_NOTE"
	.sectionflags	@"SHF_NOTE_NV_TKINFO"
	.tkinfo
        /*0018*/ 	.word	0x00000002
        /*0030*/ 	.string	""
        /*0030*/ 	.string	"ptxas"
        /*0030*/ 	.string	"Cuda compilation tools, release 13.0, V13.0.88"
        /*0030*/ 	.string	"Build cuda_13.0.r13.0/compiler.36424714_0"
        /*0030*/ 	.string	"-arch sm_100 -m 64 "



//--------------------- .note.nv.cuinfo           --------------------------
	.section	.note.nv.cuinfo,"",@"SHT_NOTE"
	.sectionflags	@"SHF_NOTE_NV_CUINFO"
        /*0018*/ 	.short	0x0002
        /*001a*/ 	.short	0x0064
        /*001c*/ 	.short	0x0082
	.zero		2


//--------------------- .nv.info                  --------------------------
	.section	.nv.info,"",@"SHT_CUDA_INFO"
	.align	4


	//----- nvinfo : EIATTR_REGCOUNT
	.align		4
        /*0000*/ 	.byte	0x04, 0x2f
        /*0002*/ 	.short	(.L_1 - .L_0)
	.align		4
.L_0:
        /*0004*/ 	.word	index@(_Z13matrix_vectorPfS_S_)
        /*0008*/ 	.word	0x0000000c


	//----- nvinfo : EIATTR_FRAME_SIZE
	.align		4
.L_1:
        /*000c*/ 	.byte	0x04, 0x11
        /*000e*/ 	.short	(.L_3 - .L_2)
	.align		4
.L_2:
        /*0010*/ 	.word	index@(_Z13matrix_vectorPfS_S_)
        /*0014*/ 	.word	0x00000000


	//----- nvinfo : EIATTR_REGCOUNT
	.align		4
.L_3:
        /*0018*/ 	.byte	0x04, 0x2f
        /*001a*/ 	.short	(.L_5 - .L_4)
	.align		4
.L_4:
        /*001c*/ 	.word	index@(_Z13vector_vectorPfS_S_)
        /*0020*/ 	.word	0x00000016


	//----- nvinfo : EIATTR_FRAME_SIZE
	.align		4
.L_5:
        /*0024*/ 	.byte	0x04, 0x11
        /*0026*/ 	.short	(.L_7 - .L_6)
	.align		4
.L_6:
        /*0028*/ 	.word	index@(_Z13vector_vectorPfS_S_)
        /*002c*/ 	.word	0x00000000


	//----- nvinfo : EIATTR_REGCOUNT
	.align		4
.L_7:
        /*0030*/ 	.byte	0x04, 0x2f
        /*0032*/ 	.short	(.L_9 - .L_8)
	.align		4
.L_8:
        /*0034*/ 	.word	index@(_Z10vector_addPfS_S_)
        /*0038*/ 	.word	0x0000000c


	//----- nvinfo : EIATTR_FRAME_SIZE
	.align		4
.L_9:
        /*003c*/ 	.byte	0x04, 0x11
        /*003e*/ 	.short	(.L_11 - .L_10)
	.align		4
.L_10:
        /*0040*/ 	.word	index@(_Z10vector_addPfS_S_)
        /*0044*/ 	.word	0x00000000


	//----- nvinfo : EIATTR_REGCOUNT
	.align		4
.L_11:
        /*0048*/ 	.byte	0x04, 0x2f
        /*004a*/ 	.short	(.L_13 - .L_12)
	.align		4
.L_12:
        /*004c*/ 	.word	index@(_Z17vector_add_factorPfS_fS_)
        /*0050*/ 	.word	0x0000000c


	//----- nvinfo : EIATTR_FRAME_SIZE
	.align		4
.L_13:
        /*0054*/ 	.byte	0x04, 0x11
        /*0056*/ 	.short	(.L_15 - .L_14)
	.align		4
.L_14:
        /*0058*/ 	.word	index@(_Z17vector_add_factorPfS_fS_)
        /*005c*/ 	.word	0x00000000


	//----- nvinfo : EIATTR_REGCOUNT
	.align		4
.L_15:
        /*0060*/ 	.byte	0x04, 0x2f
        /*0062*/ 	.short	(.L_17 - .L_16)
	.align		4
.L_16:
        /*0064*/ 	.word	index@(_Z12vector_minusPfS_S_)
        /*0068*/ 	.word	0x0000000c


	//----- nvinfo : EIATTR_FRAME_SIZE
	.align		4
.L_17:
        /*006c*/ 	.byte	0x04, 0x11
        /*006e*/ 	.short	(.L_19 - .L_18)
	.align		4
.L_18:
        /*0070*/ 	.word	index@(_Z12vector_minusPfS_S_)
        /*0074*/ 	.word	0x00000000


	//----- nvinfo : EIATTR_REGCOUNT
	.align		4
.L_19:
        /*0078*/ 	.byte	0x04, 0x2f
        /*007a*/ 	.short	(.L_21 - .L_20)
	.align		4
.L_20:
        /*007c*/ 	.word	index@(_Z19vector_minus_factorPfS_fS_)
        /*0080*/ 	.word	0x0000000c


	//----- nvinfo : EIATTR_FRAME_SIZE
	.align		4
.L_21:
        /*0084*/ 	.byte	0x04, 0x11
        /*0086*/ 	.short	(.L_23 - .L_22)
	.align		4
.L_22:
        /*0088*/ 	.word	index@(_Z19vector_minus_factorPfS_fS_)
        /*008c*/ 	.word	0x00000000


	//----- nvinfo : EIATTR_MIN_STACK_SIZE
	.align		4
.L_23:
        /*0090*/ 	.byte	0x04, 0x12
        /*0092*/ 	.short	(.L_25 - .L_24)
	.align		4
.L_24:
        /*0094*/ 	.word	index@(_Z19vector_minus_factorPfS_fS_)
        /*0098*/ 	.word	0x00000000


	//----- nvinfo : EIATTR_MIN_STACK_SIZE
	.align		4
.L_25:
        /*009c*/ 	.byte	0x04, 0x12
        /*009e*/ 	.short	(.L_27 - .L_26)
	.align		4
.L_26:
        /*00a0*/ 	.word	index@(_Z12vector_minusPfS_S_)
        /*00a4*/ 	.word	0x00000000


	//----- nvinfo : EIATTR_MIN_STACK_SIZE
	.align		4
.L_27:
        /*00a8*/ 	.byte	0x04, 0x12
        /*00aa*/ 	.short	(.L_29 - .L_28)
	.align		4
.L_28:
        /*00ac*/ 	.word	index@(_Z17vector_add_factorPfS_fS_)
        /*00b0*/ 	.word	0x00000000


	//----- nvinfo : EIATTR_MIN_STACK_SIZE
	.align		4
.L_29:
        /*00b4*/ 	.byte	0x04, 0x12
        /*00b6*/ 	.short	(.L_31 - .L_30)
	.align		4
.L_30:
        /*00b8*/ 	.word	index@(_Z10vector_addPfS_S_)
        /*00bc*/ 	.word	0x00000000


	//----- nvinfo : EIATTR_MIN_STACK_SIZE
	.align		4
.L_31:
        /*00c0*/ 	.byte	0x04, 0x12
        /*00c2*/ 	.short	(.L_33 - .L_32)
	.align		4
.L_32:
        /*00c4*/ 	.word	index@(_Z13vector_vectorPfS_S_)
        /*00c8*/ 	.word	0x00000000


	//----- nvinfo : EIATTR_MIN_STACK_SIZE
	.align		4
.L_33:
        /*00cc*/ 	.byte	0x04, 0x12
        /*00ce*/ 	.short	(.L_35 - .L_34)
	.align		4
.L_34:
        /*00d0*/ 	.word	index@(_Z13matrix_vectorPfS_S_)
        /*00d4*/ 	.word	0x00000000
.L_35:


//--------------------- .nv.compat                --------------------------
	.section	.nv.compat,"",@"SHT_CUDA_COMPAT_INFO"
	.align	4
        /*0000*/ 	.byte	0x02, 0x09, 0x00, 0x00, 0x02, 0x02, 0x01, 0x00, 0x02, 0x05, 0x05, 0x00, 0x03, 0x07, 0x01, 0x01
        /*0010*/ 	.byte	0x02, 0x03, 0x00, 0x00, 0x02, 0x06, 0x01, 0x00, 0x04, 0x0b, 0x08, 0x00, 0x09, 0x00, 0x00, 0x00
        /*0020*/ 	.byte	0x00, 0x00, 0x00, 0x00


//--------------------- .nv.info._Z19vector_minus_factorPfS_fS_ --------------------------
	.section	.nv.info._Z19vector_minus_factorPfS_fS_,"",@"SHT_CUDA_INFO"
	.sectionflags	@""
	.align	4


	//----- nvinfo : EIATTR_CUDA_API_VERSION
	.align		4
        /*0000*/ 	.byte	0x04, 0x37
        /*0002*/ 	.short	(.L_37 - .L_36)
.L_36:
        /*0004*/ 	.word	0x00000082


	//----- nvinfo : EIATTR_KPARAM_INFO
	.align		4
.L_37:
        /*0008*/ 	.byte	0x04, 0x17
        /*000a*/ 	.short	(.L_39 - .L_38)
.L_38:
        /*000c*/ 	.word	0x00000000
        /*0010*/ 	.short	0x0003
        /*0012*/ 	.short	0x0018
        /*0014*/ 	.byte	0x00, 0xf5, 0x21, 0x00


	//----- nvinfo : EIATTR_KPARAM_INFO
	.align		4
.L_39:
        /*0018*/ 	.byte	0x04, 0x17
        /*001a*/ 	.short	(.L_41 - .L_40)
.L_40:
        /*001c*/ 	.word	0x00000000
        /*0020*/ 	.short	0x0002
        /*0022*/ 	.short	0x0010
        /*0024*/ 	.byte	0x00, 0xf0, 0x11, 0x00


	//----- nvinfo : EIATTR_KPARAM_INFO
	.align		4
.L_41:
        /*0028*/ 	.byte	0x04, 0x17
        /*002a*/ 	.short	(.L_43 - .L_42)
.L_42:
        /*002c*/ 	.word	0x00000000
        /*0030*/ 	.short	0x0001
        /*0032*/ 	.short	0x0008
        /*0034*/ 	.byte	0x00, 0xf5, 0x21, 0x00


	//----- nvinfo : EIATTR_KPARAM_INFO
	.align		4
.L_43:
        /*0038*/ 	.byte	0x04, 0x17
        /*003a*/ 	.short	(.L_45 - .L_44)
.L_44:
        /*003c*/ 	.word	0x00000000
        /*0040*/ 	.short	0x0000
        /*0042*/ 	.short	0x0000
        /*0044*/ 	.byte	0x00, 0xf5, 0x21, 0x00


	//----- nvinfo : EIATTR_SPARSE_MMA_MASK
	.align		4
.L_45:
        /*0048*/ 	.byte	0x03, 0x50
        /*004a*/ 	.short	0x0000


	//----- nvinfo : EIATTR_MAXREG_COUNT
	.align		4
        /*004c*/ 	.byte	0x03, 0x1b
        /*004e*/ 	.short	0x00ff


	//----- nvinfo : EIATTR_MERCURY_ISA_VERSION
	.align		4
        /*0050*/ 	.byte	0x03, 0x5f
        /*0052*/ 	.short	0x0101


	//----- nvinfo : EIATTR_VRC_CTA_INIT_COUNT
	.align		4
        /*0054*/ 	.byte	0x02, 0x4a
	.zero		1
	.zero		1


	//----- nvinfo : EIATTR_EXIT_INSTR_OFFSETS
	.align		4
        /*0058*/ 	.byte	0x04, 0x1c
        /*005a*/ 	.short	(.L_47 - .L_46)


	//   ....[0]....
.L_46:
        /*005c*/ 	.word	0x00000110


	//----- nvinfo : EIATTR_CBANK_PARAM_SIZE
	.align		4
.L_47:
        /*0060*/ 	.byte	0x03, 0x19
        /*0062*/ 	.short	0x0020


	//----- nvinfo : EIATTR_PARAM_CBANK
	.align		4
        /*0064*/ 	.byte	0x04, 0x0a
        /*0066*/ 	.short	(.L_49 - .L_48)
	.align		4
.L_48:
        /*0068*/ 	.word	index@(.nv.constant0._Z19vector_minus_factorPfS_fS_)
        /*006c*/ 	.short	0x0380
        /*006e*/ 	.short	0x0020


	//----- nvinfo : EIATTR_SW_WAR
	.align		4
.L_49:
        /*0070*/ 	.byte	0x04, 0x36
        /*0072*/ 	.short	(.L_51 - .L_50)
.L_50:
        /*0074*/ 	.word	0x00000008
.L_51:


//--------------------- .nv.info._Z12vector_minusPfS_S_ --------------------------
	.section	.nv.info._Z12vector_minusPfS_S_,"",@"SHT_CUDA_INFO"
	.sectionflags	@""
	.align	4


	//----- nvinfo : EIATTR_CUDA_API_VERSION
	.align		4
        /*0000*/ 	.byte	0x04, 0x37
        /*0002*/ 	.short	(.L_53 - .L_52)
.L_52:
        /*0004*/ 	.word	0x00000082


	//----- nvinfo : EIATTR_KPARAM_INFO
	.align		4
.L_53:
        /*0008*/ 	.byte	0x04, 0x17
        /*000a*/ 	.short	(.L_55 - .L_54)
.L_54:
        /*000c*/ 	.word	0x00000000
        /*0010*/ 	.short	0x0002
        /*0012*/ 	.short	0x0010
        /*0014*/ 	.byte	0x00, 0xf5, 0x21, 0x00


	//----- nvinfo : EIATTR_KPARAM_INFO
	.align		4
.L_55:
        /*0018*/ 	.byte	0x04, 0x17
        /*001a*/ 	.short	(.L_57 - .L_56)
.L_56:
        /*001c*/ 	.word	0x00000000
        /*0020*/ 	.short	0x0001
        /*0022*/ 	.short	0x0008
        /*0024*/ 	.byte	0x00, 0xf5, 0x21, 0x00


	//----- nvinfo : EIATTR_KPARAM_INFO
	.align		4
.L_57:
        /*0028*/ 	.byte	0x04, 0x17
        /*002a*/ 	.short	(.L_59 - .L_58)
.L_58:
        /*002c*/ 	.word	0x00000000
        /*0030*/ 	.short	0x0000
        /*0032*/ 	.short	0x0000
        /*0034*/ 	.byte	0x00, 0xf5, 0x21, 0x00


	//----- nvinfo : EIATTR_SPARSE_MMA_MASK
	.align		4
.L_59:
        /*0038*/ 	.byte	0x03, 0x50
        /*003a*/ 	.short	0x0000


	//----- nvinfo : EIATTR_MAXREG_COUNT
	.align		4
        /*003c*/ 	.byte	0x03, 0x1b
        /*003e*/ 	.short	0x00ff


	//----- nvinfo : EIATTR_MERCURY_ISA_VERSION
	.align		4
        /*0040*/ 	.byte	0x03, 0x5f
        /*0042*/ 	.short	0x0101


	//----- nvinfo : EIATTR_VRC_CTA_INIT_COUNT
	.align		4
        /*0044*/ 	.byte	0x02, 0x4a
	.zero		1
	.zero		1


	//----- nvinfo : EIATTR_EXIT_INSTR_OFFSETS
	.align		4
        /*0048*/ 	.byte	0x04, 0x1c
        /*004a*/ 	.short	(.L_61 - .L_60)


	//   ....[0]....
.L_60:
        /*004c*/ 	.word	0x00000100


	//----- nvinfo : EIATTR_CBANK_PARAM_SIZE
	.align		4
.L_61:
        /*0050*/ 	.byte	0x03, 0x19
        /*0052*/ 	.short	0x0018


	//----- nvinfo : EIATTR_PARAM_CBANK
	.align		4
        /*0054*/ 	.byte	0x04, 0x0a
        /*0056*/ 	.short	(.L_63 - .L_62)
	.align		4
.L_62:
        /*0058*/ 	.word	index@(.nv.constant0._Z12vector_minusPfS_S_)
        /*005c*/ 	.short	0x0380
        /*005e*/ 	.short	0x0018


	//----- nvinfo : EIATTR_SW_WAR
	.align		4
.L_63:
        /*0060*/ 	.byte	0x04, 0x36
        /*0062*/ 	.short	(.L_65 - .L_64)
.L_64:
        /*0064*/ 	.word	0x00000008
.L_65:


//--------------------- .nv.info._Z17vector_add_factorPfS_fS_ --------------------------
	.section	.nv.info._Z17vector_add_factorPfS_fS_,"",@"SHT_CUDA_INFO"
	.sectionflags	@""
	.align	4


	//----- nvinfo : EIATTR_CUDA_API_VERSION
	.align		4
        /*0000*/ 	.byte	0x04, 0x37
        /*0002*/ 	.short	(.L_67 - .L_66)
.L_66:
        /*0004*/ 	.word	0x00000082


	//----- nvinfo : EIATTR_KPARAM_INFO
	.align		4
.L_67:
        /*0008*/ 	.byte	0x04, 0x17
        /*000a*/ 	.short	(.L_69 - .L_68)
.L_68:
        /*000c*/ 	.word	0x00000000
        /*0010*/ 	.short	0x0003
        /*0012*/ 	.short	0x0018
        /*0014*/ 	.byte	0x00, 0xf5, 0x21, 0x00


	//----- nvinfo : EIATTR_KPARAM_INFO
	.align		4
.L_69:
        /*0018*/ 	.byte	0x04, 0x17
        /*001a*/ 	.short	(.L_71 - .L_70)
.L_70:
        /*001c*/ 	.word	0x00000000
        /*0020*/ 	.short	0x0002
        /*0022*/ 	.short	0x0010
        /*0024*/ 	.byte	0x00, 0xf0, 0x11, 0x00


	//----- nvinfo : EIATTR_KPARAM_INFO
	.align		4
.L_71:
        /*0028*/ 	.byte	0x04, 0x17
        /*002a*/ 	.short	(.L_73 - .L_72)
.L_72:
        /*002c*/ 	.word	0x00000000
        /*0030*/ 	.short	0x0001
        /*0032*/ 	.short	0x0008
        /*0034*/ 	.byte	0x00, 0xf5, 0x21, 0x00


	//----- nvinfo : EIATTR_KPARAM_INFO
	.align		4
.L_73:
        /*0038*/ 	.byte	0x04, 0x17
        /*003a*/ 	.short	(.L_75 - .L_74)
.L_74:
        /*003c*/ 	.word	0x00000000
        /*0040*/ 	.short	0x0000
        /*0042*/ 	.short	0x0000
        /*0044*/ 	.byte	0x00, 0xf5, 0x21, 0x00


	//----- nvinfo : EIATTR_SPARSE_MMA_MASK
	.align		4
.L_75:
        /*0048*/ 	.byte	0x03, 0x50
        /*004a*/ 	.short	0x0000


	//----- nvinfo : EIATTR_MAXREG_COUNT
	.align		4
        /*004c*/ 	.byte	0x03, 0x1b
        /*004e*/ 	.short	0x00ff


	//----- nvinfo : EIATTR_MERCURY_ISA_VERSION
	.align		4
        /*0050*/ 	.byte	0x03, 0x5f
        /*0052*/ 	.short	0x0101


	//----- nvinfo : EIATTR_VRC_CTA_INIT_COUNT
	.align		4
        /*0054*/ 	.byte	0x02, 0x4a
	.zero		1
	.zero		1


	//----- nvinfo : EIATTR_EXIT_INSTR_OFFSETS
	.align		4
        /*0058*/ 	.byte	0x04, 0x1c
        /*005a*/ 	.short	(.L_77 - .L_76)


	//   ....[0]....
.L_76:
        /*005c*/ 	.word	0x00000110


	//----- nvinfo : EIATTR_CBANK_PARAM_SIZE
	.align		4
.L_77:
        /*0060*/ 	.byte	0x03, 0x19
        /*0062*/ 	.short	0x0020


	//----- nvinfo : EIATTR_PARAM_CBANK
	.align		4
        /*0064*/ 	.byte	0x04, 0x0a
        /*0066*/ 	.short	(.L_79 - .L_78)
	.align		4
.L_78:
        /*0068*/ 	.word	index@(.nv.constant0._Z17vector_add_factorPfS_fS_)
        /*006c*/ 	.short	0x0380
        /*006e*/ 	.short	0x0020


	//----- nvinfo : EIATTR_SW_WAR
	.align		4
.L_79:
        /*0070*/ 	.byte	0x04, 0x36
        /*0072*/ 	.short	(.L_81 - .L_80)
.L_80:
        /*0074*/ 	.word	0x00000008
.L_81:


//--------------------- .nv.info._Z10vector_addPfS_S_ --------------------------
	.section	.nv.info._Z10vector_addPfS_S_,"",@"SHT_CUDA_INFO"
	.sectionflags	@""
	.align	4


	//----- nvinfo : EIATTR_CUDA_API_VERSION
	.align		4
        /*0000*/ 	.byte	0x04, 0x37
        /*0002*/ 	.short	(.L_83 - .L_82)
.L_82:
        /*0004*/ 	.word	0x00000082


	//----- nvinfo : EIATTR_KPARAM_INFO
	.align		4
.L_83:
        /*0008*/ 	.byte	0x04, 0x17
        /*000a*/ 	.short	(.L_85 - .L_84)
.L_84:
        /*000c*/ 	.word	0x00000000
        /*0010*/ 	.short	0x0002
        /*0012*/ 	.short	0x0010
        /*0014*/ 	.byte	0x00, 0xf5, 0x21, 0x00


	//----- nvinfo : EIATTR_KPARAM_INFO
	.align		4
.L_85:
        /*0018*/ 	.byte	0x04, 0x17
        /*001a*/ 	.short	(.L_87 - .L_86)
.L_86:
        /*001c*/ 	.word	0x00000000
        /*0020*/ 	.short	0x0001
        /*0022*/ 	.short	0x0008
        /*0024*/ 	.byte	0x00, 0xf5, 0x21, 0x00


	//----- nvinfo : EIATTR_KPARAM_INFO
	.align		4
.L_87:
        /*0028*/ 	.byte	0x04, 0x17
        /*002a*/ 	.short	(.L_89 - .L_88)
.L_88:
        /*002c*/ 	.word	0x00000000
        /*0030*/ 	.short	0x0000
        /*0032*/ 	.short	0x0000
        /*0034*/ 	.byte	0x00, 0xf5, 0x21, 0x00


	//----- nvinfo : EIATTR_SPARSE_MMA_MASK
	.align		4
.L_89:
        /*0038*/ 	.byte	0x03, 0x50
        /*003a*/ 	.short	0x0000


	//----- nvinfo : EIATTR_MAXREG_COUNT
	.align		4
        /*003c*/ 	.byte	0x03, 0x1b
        /*003e*/ 	.short	0x00ff


	//----- nvinfo : EIATTR_MERCURY_ISA_VERSION
	.align		4
        /*0040*/ 	.byte	0x03, 0x5f
        /*0042*/ 	.short	0x0101


	//----- nvinfo : EIATTR_VRC_CTA_INIT_COUNT
	.align		4
        /*0044*/ 	.byte	0x02, 0x4a
	.zero		1
	.zero		1


	//----- nvinfo : EIATTR_EXIT_INSTR_OFFSETS
	.align		4
        /*0048*/ 	.byte	0x04, 0x1c
        /*004a*/ 	.short	(.L_91 - .L_90)


	//   ....[0]....
.L_90:
        /*004c*/ 	.word	0x00000100


	//----- nvinfo : EIATTR_CBANK_PARAM_SIZE
	.align		4
.L_91:
        /*0050*/ 	.byte	0x03, 0x19
        /*0052*/ 	.short	0x0018


	//----- nvinfo : EIATTR_PARAM_CBANK
	.align		4
        /*0054*/ 	.byte	0x04, 0x0a
        /*0056*/ 	.short	(.L_93 - .L_92)
	.align		4
.L_92:
        /*0058*/ 	.word	index@(.nv.constant0._Z10vector_addPfS_S_)
        /*005c*/ 	.short	0x0380
        /*005e*/ 	.short	0x0018


	//----- nvinfo : EIATTR_SW_WAR
	.align		4
.L_93:
        /*0060*/ 	.byte	0x04, 0x36
        /*0062*/ 	.short	(.L_95 - .L_94)
.L_94:
        /*0064*/ 	.word	0x00000008
.L_95:


//--------------------- .nv.info._Z13vector_vectorPfS_S_ --------------------------
	.section	.nv.info._Z13vector_vectorPfS_S_,"",@"SHT_CUDA_INFO"
	.sectionflags	@""
	.align	4


	//----- nvinfo : EIATTR_CUDA_API_VERSION
	.align		4
        /*0000*/ 	.byte	0x04, 0x37
        /*0002*/ 	.short	(.L_97 - .L_96)
.L_96:
        /*0004*/ 	.word	0x00000082


	//----- nvinfo : EIATTR_KPARAM_INFO
	.align		4
.L_97:
        /*0008*/ 	.byte	0x04, 0x17
        /*000a*/ 	.short	(.L_99 - .L_98)
.L_98:
        /*000c*/ 	.word	0x00000000
        /*0010*/ 	.short	0x0002
        /*0012*/ 	.short	0x0010
        /*0014*/ 	.byte	0x00, 0xf5, 0x21, 0x00


	//----- nvinfo : EIATTR_KPARAM_INFO
	.align		4
.L_99:
        /*0018*/ 	.byte	0x04, 0x17
        /*001a*/ 	.short	(.L_101 - .L_100)
.L_100:
        /*001c*/ 	.word	0x00000000
        /*0020*/ 	.short	0x0001
        /*0022*/ 	.short	0x0008
        /*0024*/ 	.byte	0x00, 0xf5, 0x21, 0x00


	//----- nvinfo : EIATTR_KPARAM_INFO
	.align		4
.L_101:
        /*0028*/ 	.byte	0x04, 0x17
        /*002a*/ 	.short	(.L_103 - .L_102)
.L_102:
        /*002c*/ 	.word	0x00000000
        /*0030*/ 	.short	0x0000
        /*0032*/ 	.short	0x0000
        /*0034*/ 	.byte	0x00, 0xf5, 0x21, 0x00


	//----- nvinfo : EIATTR_SPARSE_MMA_MASK
	.align		4
.L_103:
        /*0038*/ 	.byte	0x03, 0x50
        /*003a*/ 	.short	0x0000


	//----- nvinfo : EIATTR_MAXREG_COUNT
	.align		4
        /*003c*/ 	.byte	0x03, 0x1b
        /*003e*/ 	.short	0x00ff


	//----- nvinfo : EIATTR_NUM_BARRIERS
	.align		4
        /*0040*/ 	.byte	0x02, 0x4c
        /*0042*/ 	.byte	0x01
	.zero		1


	//----- nvinfo : EIATTR_MERCURY_ISA_VERSION
	.align		4
        /*0044*/ 	.byte	0x03, 0x5f
        /*0046*/ 	.short	0x0101


	//----- nvinfo : EIATTR_VRC_CTA_INIT_COUNT
	.align		4
        /*0048*/ 	.byte	0x02, 0x4a
	.zero		1
	.zero		1


	//----- nvinfo : EIATTR_EXIT_INSTR_OFFSETS
	.align		4
        /*004c*/ 	.byte	0x04, 0x1c
        /*004e*/ 	.short	(.L_105 - .L_104)


	//   ....[0]....
.L_104:
        /*0050*/ 	.word	0x00000160


	//   ....[1]....
        /*0054*/ 	.word	0x00000400


	//----- nvinfo : EIATTR_CBANK_PARAM_SIZE
	.align		4
.L_105:
        /*0058*/ 	.byte	0x03, 0x19
        /*005a*/ 	.short	0x0018


	//----- nvinfo : EIATTR_PARAM_CBANK
	.align		4
        /*005c*/ 	.byte	0x04, 0x0a
        /*005e*/ 	.short	(.L_107 - .L_106)
	.align		4
.L_106:
        /*0060*/ 	.word	index@(.nv.constant0._Z13vector_vectorPfS_S_)
        /*0064*/ 	.short	0x0380
        /*0066*/ 	.short	0x0018


	//----- nvinfo : EIATTR_SW_WAR
	.align		4
.L_107:
        /*0068*/ 	.byte	0x04, 0x36
        /*006a*/ 	.short	(.L_109 - .L_108)
.L_108:
        /*006c*/ 	.word	0x00000008
.L_109:


//--------------------- .nv.info._Z13matrix_vectorPfS_S_ --------------------------
	.section	.nv.info._Z13matrix_vectorPfS_S_,"",@"SHT_CUDA_INFO"
	.sectionflags	@""
	.align	4


	//----- nvinfo : EIATTR_CUDA_API_VERSION
	.align		4
        /*0000*/ 	.byte	0x04, 0x37
        /*0002*/ 	.short	(.L_111 - .L_110)
.L_110:
        /*0004*/ 	.word	0x00000082


	//----- nvinfo : EIATTR_KPARAM_INFO
	.align		4
.L_111:
        /*0008*/ 	.byte	0x04, 0x17
        /*000a*/ 	.short	(.L_113 - .L_112)
.L_112:
        /*000c*/ 	.word	0x00000000
        /*0010*/ 	.short	0x0002
        /*0012*/ 	.short	0x0010
        /*0014*/ 	.byte	0x00, 0xf5, 0x21, 0x00


	//----- nvinfo : EIATTR_KPARAM_INFO
	.align		4
.L_113:
        /*0018*/ 	.byte	0x04, 0x17
        /*001a*/ 	.short	(.L_115 - .L_114)
.L_114:
        /*001c*/ 	.word	0x00000000
        /*0020*/ 	.short	0x0001
        /*0022*/ 	.short	0x0008
        /*0024*/ 	.byte	0x00, 0xf5, 0x21, 0x00


	//----- nvinfo : EIATTR_KPARAM_INFO
	.align		4
.L_115:
        /*0028*/ 	.byte	0x04, 0x17
        /*002a*/ 	.short	(.L_117 - .L_116)
.L_116:
        /*002c*/ 	.word	0x00000000
        /*0030*/ 	.short	0x0000
        /*0032*/ 	.short	0x0000
        /*0034*/ 	.byte	0x00, 0xf5, 0x21, 0x00


	//----- nvinfo : EIATTR_SPARSE_MMA_MASK
	.align		4
.L_117:
        /*0038*/ 	.byte	0x03, 0x50
        /*003a*/ 	.short	0x0000


	//----- nvinfo : EIATTR_MAXREG_COUNT
	.align		4
        /*003c*/ 	.byte	0x03, 0x1b
        /*003e*/ 	.short	0x00ff


	//----- nvinfo : EIATTR_NUM_BARRIERS
	.align		4
        /*0040*/ 	.byte	0x02, 0x4c
        /*0042*/ 	.byte	0x01
	.zero		1


	//----- nvinfo : EIATTR_MERCURY_ISA_VERSION
	.align		4
        /*0044*/ 	.byte	0x03, 0x5f
        /*0046*/ 	.short	0x0101


	//----- nvinfo : EIATTR_VRC_CTA_INIT_COUNT
	.align		4
        /*0048*/ 	.byte	0x02, 0x4a
	.zero		1
	.zero		1


	//----- nvinfo : EIATTR_EXIT_INSTR_OFFSETS
	.align		4
        /*004c*/ 	.byte	0x04, 0x1c
        /*004e*/ 	.short	(.L_119 - .L_118)


	//   ....[0]....
.L_118:
        /*0050*/ 	.word	0x00000220


	//----- nvinfo : EIATTR_CRS_STACK_SIZE
	.align		4
.L_119:
        /*0054*/ 	.byte	0x04, 0x1e
        /*0056*/ 	.short	(.L_121 - .L_120)
.L_120:
        /*0058*/ 	.word	0x00000000


	//----- nvinfo : EIATTR_CBANK_PARAM_SIZE
	.align		4
.L_121:
        /*005c*/ 	.byte	0x03, 0x19
        /*005e*/ 	.short	0x0018


	//----- nvinfo : EIATTR_PARAM_CBANK
	.align		4
        /*0060*/ 	.byte	0x04, 0x0a
        /*0062*/ 	.short	(.L_123 - .L_122)
	.align		4
.L_122:
        /*0064*/ 	.word	index@(.nv.constant0._Z13matrix_vectorPfS_S_)
        /*0068*/ 	.short	0x0380
        /*006a*/ 	.short	0x0018


	//----- nvinfo : EIATTR_SW_WAR
	.align		4
.L_123:
        /*006c*/ 	.byte	0x04, 0x36
        /*006e*/ 	.short	(.L_125 - .L_124)
.L_124:
        /*0070*/ 	.word	0x00000008
.L_125:


//--------------------- .nv.callgraph             --------------------------
	.section	.nv.callgraph,"",@"SHT_CUDA_CALLGRAPH"
	.align	4
	.sectionentsize	8
	.align		4
        /*0000*/ 	.word	0x00000000
	.align		4
        /*0004*/ 	.word	0xffffffff
	.align		4
        /*0008*/ 	.word	0x00000000
	.align		4
        /*000c*/ 	.word	0xfffffffe
	.align		4
        /*0010*/ 	.word	0x00000000
	.align		4
        /*0014*/ 	.word	0xfffffffd
	.align		4
        /*0018*/ 	.word	0x00000000
	.align		4
        /*001c*/ 	.word	0xfffffffc


//--------------------- .text._Z19vector_minus_factorPfS_fS_ --------------------------
	.section	.text._Z19vector_minus_factorPfS_fS_,"ax",@progbits
	.align	128
        .global         _Z19vector_minus_factorPfS_fS_
        .type           _Z19vector_minus_factorPfS_fS_,@function
        .size           _Z19vector_minus_factorPfS_fS_,(.L_x_8 - _Z19vector_minus_factorPfS_fS_)
        .other          _Z19vector_minus_factorPfS_fS_,@"STO_CUDA_ENTRY STV_DEFAULT"
_Z19vector_minus_factorPfS_fS_:
.text._Z19vector_minus_factorPfS_fS_:
[----:B------:R-:W-:Y:S01]  /*0000*/  LDC R1, c[0x0][0x37c] ;  /* 0x0000df00ff017b82 */ /* 0x000fe20000000800 */
[----:B------:R-:W0:Y:S07]  /*0010*/  S2R R9, SR_TID.X ;  /* 0x0000000000097919 */ /* 0x000e2e0000002100 */
[----:B------:R-:W0:Y:S01]  /*0020*/  S2UR UR6, SR_CTAID.X ;  /* 0x00000000000679c3 */ /* 0x000e220000002500 */
[----:B------:R-:W1:Y:S07]  /*0030*/  LDCU.64 UR4, c[0x0][0x358] ;  /* 0x00006b00ff0477ac */ /* 0x000e6e0008000a00 */
[----:B------:R-:W0:Y:S08]  /*0040*/  LDC R0, c[0x0][0x360] ;  /* 0x0000d800ff007b82 */ /* 0x000e300000000800 */
[----:B------:R-:W2:Y:S08]  /*0050*/  LDC.64 R2, c[0x0][0x380] ;  /* 0x0000e000ff027b82 */ /* 0x000eb00000000a00 */
[----:B------:R-:W3:Y:S01]  /*0060*/  LDC.64 R4, c[0x0][0x388] ;  /* 0x0000e200ff047b82 */ /* 0x000ee20000000a00 */
[----:B0-----:R-:W-:-:S07]  /*0070*/  IMAD R9, R0, UR6, R9 ;  /* 0x0000000600097c24 */ /* 0x001fce000f8e0209 */
[----:B------:R-:W0:Y:S01]  /*0080*/  LDC.64 R6, c[0x0][0x398] ;  /* 0x0000e600ff067b82 */ /* 0x000e220000000a00 */
[----:B------:R-:W4:Y:S01]  /*0090*/  LDCU UR6, c[0x0][0x390] ;  /* 0x00007200ff0677ac */ /* 0x000f220008000800 */
[----:B--2---:R-:W-:-:S06]  /*00a0*/  IMAD.WIDE R2, R9, 0x4, R2 ;  /* 0x0000000409027825 */ /* 0x004fcc00078e0202 */
[----:B-1----:R-:W4:Y:S01]  /*00b0*/  LDG.E R2, desc[UR4][R2.64] ;  /* 0x0000000402027981 */ /* 0x002f22000c1e1900 */
[----:B---3--:R-:W-:-:S06]  /*00c0*/  IMAD.WIDE R4, R9, 0x4, R4 ;  /* 0x0000000409047825 */ /* 0x008fcc00078e0204 */
[----:B------:R-:W4:Y:S01]  /*00d0*/  LDG.E R5, desc[UR4][R4.64] ;  /* 0x0000000404057981 */ /* 0x000f22000c1e1900 */
[----:B0-----:R-:W-:-:S04]  /*00e0*/  IMAD.WIDE R6, R9, 0x4, R6 ;  /* 0x0000000409067825 */ /* 0x001fc800078e0206 */
[----:B----4-:R-:W-:-:S05]  /*00f0*/  FFMA R9, -R5, UR6, R2 ;  /* 0x0000000605097c23 */ /* 0x010fca0008000102 */
[----:B------:R-:W-:Y:S01]  /*0100*/  STG.E desc[UR4][R6.64], R9 ;  /* 0x0000000906007986 */ /* 0x000fe2000c101904 */
[----:B------:R-:W-:Y:S05]  /*0110*/  EXIT ;  /* 0x000000000000794d */ /* 0x000fea0003800000 */
.L_x_0:
[----:B------:R-:W-:-:S00]  /*0120*/  BRA `(.L_x_0) ;  /* 0xfffffffc00fc7947 */ /* 0x000fc0000383ffff */
[----:B------:R-:W-:-:S00]  /*0130*/  NOP ;  /* 0x0000000000007918 */ /* 0x000fc00000000000 */
        /* <DEDUP_REMOVED lines=12> */
.L_x_8:


//--------------------- .text._Z12vector_minusPfS_S_ --------------------------
	.section	.text._Z12vector_minusPfS_S_,"ax",@progbits
	.align	128
        .global         _Z12vector_minusPfS_S_
        .type           _Z12vector_minusPfS_S_,@function
        .size           _Z12vector_minusPfS_S_,(.L_x_9 - _Z12vector_minusPfS_S_)
        .other          _Z12vector_minusPfS_S_,@"STO_CUDA_ENTRY STV_DEFAULT"
_Z12vector_minusPfS_S_:
.text._Z12vector_minusPfS_S_:
        /* <DEDUP_REMOVED lines=9> */
[----:B--2---:R-:W-:-:S06]  /*0090*/  IMAD.WIDE R2, R9, 0x4, R2 ;  /* 0x0000000409027825 */ /* 0x004fcc00078e0202 */
[----:B-1----:R-:W2:Y:S01]  /*00a0*/  LDG.E R2, desc[UR4][R2.64] ;  /* 0x0000000402027981 */ /* 0x002ea2000c1e1900 */
[----:B---3--:R-:W-:-:S06]  /*00b0*/  IMAD.WIDE R4, R9, 0x4, R4 ;  /* 0x0000000409047825 */ /* 0x008fcc00078e0204 */
[----:B------:R-:W2:Y:S01]  /*00c0*/  LDG.E R5, desc[UR4][R4.64] ;  /* 0x0000000404057981 */ /* 0x000ea2000c1e1900 */
[----:B0-----:R-:W-:-:S04]  /*00d0*/  IMAD.WIDE R6, R9, 0x4, R6 ;  /* 0x0000000409067825 */ /* 0x001fc800078e0206 */
[----:B--2---:R-:W-:-:S05]  /*00e0*/  FADD R9, R2, -R5 ;  /* 0x8000000502097221 */ /* 0x004fca0000000000 */
[----:B------:R-:W-:Y:S01]  /*00f0*/  STG.E desc[UR4][R6.64], R9 ;  /* 0x0000000906007986 */ /* 0x000fe2000c101904 */
[----:B------:R-:W-:Y:S05]  /*0100*/  EXIT ;  /* 0x000000000000794d */ /* 0x000fea0003800000 */
.L_x_1:
        /* <DEDUP_REMOVED lines=15> */
.L_x_9:


//--------------------- .text._Z17vector_add_factorPfS_fS_ --------------------------
	.section	.text._Z17vector_add_factorPfS_fS_,"ax",@progbits
	.align	128
        .global         _Z17vector_add_factorPfS_fS_
        .type           _Z17vector_add_factorPfS_fS_,@function
        .size           _Z17vector_add_factorPfS_fS_,(.L_x_10 - _Z17vector_add_factorPfS_fS_)
        .other          _Z17vector_add_factorPfS_fS_,@"STO_CUDA_ENTRY STV_DEFAULT"
_Z17vector_add_factorPfS_fS_:
.text._Z17vector_add_factorPfS_fS_:
        /* <DEDUP_REMOVED lines=15> */
[----:B----4-:R-:W-:-:S05]  /*00f0*/  FFMA R9, R5, UR6, R2 ;  /* 0x0000000605097c23 */ /* 0x010fca0008000002 */
[----:B------:R-:W-:Y:S01]  /*0100*/  STG.E desc[UR4][R6.64], R9 ;  /* 0x0000000906007986 */ /* 0x000fe2000c101904 */
[----:B------:R-:W-:Y:S05]  /*0110*/  EXIT ;  /* 0x000000000000794d */ /* 0x000fea0003800000 */
.L_x_2:
        /* <DEDUP_REMOVED lines=14> */
.L_x_10:


//--------------------- .text._Z10vector_addPfS_S_ --------------------------
	.section	.text._Z10vector_addPfS_S_,"ax",@progbits
	.align	128
        .global         _Z10vector_addPfS_S_
        .type           _Z10vector_addPfS_S_,@function
        .size           _Z10vector_addPfS_S_,(.L_x_11 - _Z10vector_addPfS_S_)
        .other          _Z10vector_addPfS_S_,@"STO_CUDA_ENTRY STV_DEFAULT"
_Z10vector_addPfS_S_:
.text._Z10vector_addPfS_S_:
        /* <DEDUP_REMOVED lines=14> */
[----:B--2---:R-:W-:-:S05]  /*00e0*/  FADD R9, R2, R5 ;  /* 0x0000000502097221 */ /* 0x004fca0000000000 */
[----:B------:R-:W-:Y:S01]  /*00f0*/  STG.E desc[UR4][R6.64], R9 ;  /* 0x0000000906007986 */ /* 0x000fe2000c101904 */
[----:B------:R-:W-:Y:S05]  /*0100*/  EXIT ;  /* 0x000000000000794d */ /* 0x000fea0003800000 */
.L_x_3:
        /* <DEDUP_REMOVED lines=15> */
.L_x_11:


//--------------------- .text._Z13vector_vectorPfS_S_ --------------------------
	.section	.text._Z13vector_vectorPfS_S_,"ax",@progbits
	.align	128
        .global         _Z13vector_vectorPfS_S_
        .type           _Z13vector_vectorPfS_S_,@function
        .size           _Z13vector_vectorPfS_S_,(.L_x_12 - _Z13vector_vectorPfS_S_)
        .other          _Z13vector_vectorPfS_S_,@"STO_CUDA_ENTRY STV_DEFAULT"
_Z13vector_vectorPfS_S_:
.text._Z13vector_vectorPfS_S_:
[----:B------:R-:W-:Y:S01]  /*0000*/  LDC R1, c[0x0][0x37c] ;  /* 0x0000df00ff017b82 */ /* 0x000fe20000000800 */
[----:B------:R-:W0:Y:S07]  /*0010*/  S2R R9, SR_TID.X ;  /* 0x0000000000097919 */ /* 0x000e2e0000002100 */
[----:B------:R-:W0:Y:S01]  /*0020*/  S2UR UR4, SR_CTAID.X ;  /* 0x00000000000479c3 */ /* 0x000e220000002500 */
[----:B------:R-:W1:Y:S07]  /*0030*/  LDCU.64 UR6, c[0x0][0x358] ;  /* 0x00006b00ff0677ac */ /* 0x000e6e0008000a00 */
[----:B------:R-:W0:Y:S08]  /*0040*/  LDC R0, c[0x0][0x360] ;  /* 0x0000d800ff007b82 */ /* 0x000e300000000800 */
[----:B------:R-:W2:Y:S08]  /*0050*/  LDC.64 R4, c[0x0][0x380] ;  /* 0x0000e000ff047b82 */ /* 0x000eb00000000a00 */
[----:B------:R-:W3:Y:S01]  /*0060*/  LDC.64 R6, c[0x0][0x388] ;  /* 0x0000e200ff067b82 */ /* 0x000ee20000000a00 */
[----:B0-----:R-:W-:-:S04]  /*0070*/  IMAD R3, R0, UR4, R9 ;  /* 0x0000000400037c24 */ /* 0x001fc8000f8e0209 */
[----:B--2---:R-:W-:-:S06]  /*0080*/  IMAD.WIDE R4, R3, 0x4, R4 ;  /* 0x0000000403047825 */ /* 0x004fcc00078e0204 */
[----:B-1----:R-:W2:Y:S01]  /*0090*/  LDG.E R4, desc[UR6][R4.64] ;  /* 0x0000000604047981 */ /* 0x002ea2000c1e1900 */
[----:B---3--:R-:W-:-:S06]  /*00a0*/  IMAD.WIDE R6, R3, 0x4, R6 ;  /* 0x0000000403067825 */ /* 0x008fcc00078e0206 */
[----:B------:R-:W2:Y:S01]  /*00b0*/  LDG.E R7, desc[UR6][R6.64] ;  /* 0x0000000606077981 */ /* 0x000ea2000c1e1900 */
[----:B------:R-:W0:Y:S08]  /*00c0*/  S2UR UR5, SR_CgaCtaId ;  /* 0x00000000000579c3 */ /* 0x000e300000008800 */
[----:B------:R-:W1:Y:S01]  /*00d0*/  LDC.64 R2, c[0x0][0x390] ;  /* 0x0000e400ff027b82 */ /* 0x000e620000000a00 */
[----:B------:R-:W-:Y:S01]  /*00e0*/  UMOV UR4, 0x400 ;  /* 0x0000040000047882 */ /* 0x000fe20000000000 */
[----:B------:R-:W-:Y:S01]  /*00f0*/  ISETP.NE.AND P0, PT, R9, RZ, PT ;  /* 0x000000ff0900720c */ /* 0x000fe20003f05270 */
[----:B0-----:R-:W-:-:S06]  /*0100*/  ULEA UR4, UR5, UR4, 0x18 ;  /* 0x0000000405047291 */ /* 0x001fcc000f8ec0ff */
[----:B------:R-:W-:Y:S01]  /*0110*/  LEA R9, R9, UR4, 0x2 ;  /* 0x0000000409097c11 */ /* 0x000fe2000f8e10ff */
[----:B-1----:R0:W-:Y:S01]  /*0120*/  STG.E desc[UR6][R2.64], RZ ;  /* 0x000000ff02007986 */ /* 0x0021e2000c101906 */
[----:B--2---:R-:W-:-:S05]  /*0130*/  FMUL R0, R4, R7 ;  /* 0x0000000704007220 */ /* 0x004fca0000400000 */
[----:B------:R0:W-:Y:S01]  /*0140*/  STS [R9], R0 ;  /* 0x0000000009007388 */ /* 0x0001e20000000800 */
[----:B------:R-:W-:Y:S06]  /*0150*/  BAR.SYNC.DEFER_BLOCKING 0x0 ;  /* 0x0000000000007b1d */ /* 0x000fec0000010000 */
[----:B------:R-:W-:Y:S05]  /*0160*/  @P0 EXIT ;  /* 0x000000000000094d */ /* 0x000fea0003800000 */
[----:B------:R-:W1:Y:S04]  /*0170*/  LDS.128 R12, [UR4] ;  /* 0x00000004ff0c7984 */ /* 0x000e680008000c00 */
[----:B------:R-:W2:Y:S04]  /*0180*/  LDS.128 R16, [UR4+0x10] ;  /* 0x00001004ff107984 */ /* 0x000ea80008000c00 */
[----:B0-----:R-:W0:Y:S04]  /*0190*/  LDS.128 R8, [UR4+0x20] ;  /* 0x00002004ff087984 */ /* 0x001e280008000c00 */
[----:B------:R-:W3:Y:S01]  /*01a0*/  LDS.128 R4, [UR4+0x30] ;  /* 0x00003004ff047984 */ /* 0x000ee20008000c00 */
[----:B-1----:R-:W-:-:S04]  /*01b0*/  FADD R12, RZ, R12 ;  /* 0x0000000cff0c7221 */ /* 0x002fc80000000000 */
[----:B------:R-:W-:-:S04]  /*01c0*/  FADD R13, R12, R13 ;  /* 0x0000000d0c0d7221 */ /* 0x000fc80000000000 */
[----:B------:R-:W-:-:S04]  /*01d0*/  FADD R14, R13, R14 ;  /* 0x0000000e0d0e7221 */ /* 0x000fc80000000000 */
[----:B------:R-:W-:-:S04]  /*01e0*/  FADD R15, R14, R15 ;  /* 0x0000000f0e0f7221 */ /* 0x000fc80000000000 */
[----:B--2---:R-:W-:Y:S02]  /*01f0*/  FADD R16, R15, R16 ;  /* 0x000000100f107221 */ /* 0x004fe40000000000 */
[----:B------:R-:W1:Y:S02]  /*0200*/  LDS.128 R12, [UR4+0x40] ;  /* 0x00004004ff0c7984 */ /* 0x000e640008000c00 */
[----:B------:R-:W-:-:S04]  /*0210*/  FADD R17, R16, R17 ;  /* 0x0000001110117221 */ /* 0x000fc80000000000 */
[----:B------:R-:W-:-:S04]  /*0220*/  FADD R18, R17, R18 ;  /* 0x0000001211127221 */ /* 0x000fc80000000000 */
[----:B------:R-:W-:-:S04]  /*0230*/  FADD R19, R18, R19 ;  /* 0x0000001312137221 */ /* 0x000fc80000000000 */
[----:B0-----:R-:W-:Y:S02]  /*0240*/  FADD R8, R19, R8 ;  /* 0x0000000813087221 */ /* 0x001fe40000000000 */
[----:B------:R-:W0:Y:S02]  /*0250*/  LDS.128 R16, [UR4+0x50] ;  /* 0x00005004ff107984 */ /* 0x000e240008000c00 */
[----:B------:R-:W-:-:S04]  /*0260*/  FADD R9, R8, R9 ;  /* 0x0000000908097221 */ /* 0x000fc80000000000 */
[----:B------:R-:W-:-:S04]  /*0270*/  FADD R10, R9, R10 ;  /* 0x0000000a090a7221 */ /* 0x000fc80000000000 */
[----:B------:R-:W-:-:S04]  /*0280*/  FADD R11, R10, R11 ;  /* 0x0000000b0a0b7221 */ /* 0x000fc80000000000 */
[----:B---3--:R-:W-:Y:S02]  /*0290*/  FADD R4, R11, R4 ;  /* 0x000000040b047221 */ /* 0x008fe40000000000 */
[----:B------:R-:W2:Y:S02]  /*02a0*/  LDS.128 R8, [UR4+0x60] ;  /* 0x00006004ff087984 */ /* 0x000ea40008000c00 */
[----:B------:R-:W-:-:S04]  /*02b0*/  FADD R5, R4, R5 ;  /* 0x0000000504057221 */ /* 0x000fc80000000000 */
[----:B------:R-:W-:-:S04]  /*02c0*/  FADD R6, R5, R6 ;  /* 0x0000000605067221 */ /* 0x000fc80000000000 */
[----:B------:R-:W-:-:S04]  /*02d0*/  FADD R7, R6, R7 ;  /* 0x0000000706077221 */ /* 0x000fc80000000000 */
[----:B-1----:R-:W-:Y:S02]  /*02e0*/  FADD R12, R7, R12 ;  /* 0x0000000c070c7221 */ /* 0x002fe40000000000 */
[----:B------:R-:W1:Y:S02]  /*02f0*/  LDS.128 R4, [UR4+0x70] ;  /* 0x00007004ff047984 */ /* 0x000e640008000c00 */
[----:B------:R-:W-:-:S04]  /*0300*/  FADD R13, R12, R13 ;  /* 0x0000000d0c0d7221 */ /* 0x000fc80000000000 */
[----:B------:R-:W-:-:S04]  /*0310*/  FADD R14, R13, R14 ;  /* 0x0000000e0d0e7221 */ /* 0x000fc80000000000 */
[----:B------:R-:W-:-:S04]  /*0320*/  FADD R15, R14, R15 ;  /* 0x0000000f0e0f7221 */ /* 0x000fc80000000000 */
[----:B0-----:R-:W-:-:S04]  /*0330*/  FADD R16, R15, R16 ;  /* 0x000000100f107221 */ /* 0x001fc80000000000 */
[----:B------:R-:W-:-:S04]  /*0340*/  FADD R17, R16, R17 ;  /* 0x0000001110117221 */ /* 0x000fc80000000000 */
[----:B------:R-:W-:-:S04]  /*0350*/  FADD R18, R17, R18 ;  /* 0x0000001211127221 */ /* 0x000fc80000000000 */
[----:B------:R-:W-:-:S04]  /*0360*/  FADD R19, R18, R19 ;  /* 0x0000001312137221 */ /* 0x000fc80000000000 */
[----:B--2---:R-:W-:-:S04]  /*0370*/  FADD R8, R19, R8 ;  /* 0x0000000813087221 */ /* 0x004fc80000000000 */
[----:B------:R-:W-:-:S04]  /*0380*/  FADD R9, R8, R9 ;  /* 0x0000000908097221 */ /* 0x000fc80000000000 */
[----:B------:R-:W-:-:S04]  /*0390*/  FADD R10, R9, R10 ;  /* 0x0000000a090a7221 */ /* 0x000fc80000000000 */
[----:B------:R-:W-:-:S04]  /*03a0*/  FADD R11, R10, R11 ;  /* 0x0000000b0a0b7221 */ /* 0x000fc80000000000 */
[----:B-1----:R-:W-:-:S04]  /*03b0*/  FADD R4, R11, R4 ;  /* 0x000000040b047221 */ /* 0x002fc80000000000 */
[----:B------:R-:W-:-:S04]  /*03c0*/  FADD R5, R4, R5 ;  /* 0x0000000504057221 */ /* 0x000fc80000000000 */
[----:B------:R-:W-:-:S04]  /*03d0*/  FADD R6, R5, R6 ;  /* 0x0000000605067221 */ /* 0x000fc80000000000 */
[----:B------:R-:W-:-:S05]  /*03e0*/  FADD R7, R6, R7 ;  /* 0x0000000706077221 */ /* 0x000fca0000000000 */
[----:B------:R-:W-:Y:S01]  /*03f0*/  REDG.E.ADD.F32.FTZ.RN.STRONG.GPU desc[UR6][R2.64], R7 ;  /* 0x00000007020079a6 */ /* 0x000fe2000c12f306 */
[----:B------:R-:W-:Y:S05]  /*0400*/  EXIT ;  /* 0x000000000000794d */ /* 0x000fea0003800000 */
.L_x_4:
        /* <DEDUP_REMOVED lines=15> */
.L_x_12:


//--------------------- .text._Z13matrix_vectorPfS_S_ --------------------------
	.section	.text._Z13matrix_vectorPfS_S_,"ax",@progbits
	.align	128
        .global         _Z13matrix_vectorPfS_S_
        .type           _Z13matrix_vectorPfS_S_,@function
        .size           _Z13matrix_vectorPfS_S_,(.L_x_13 - _Z13matrix_vectorPfS_S_)
        .other          _Z13matrix_vectorPfS_S_,@"STO_CUDA_ENTRY STV_DEFAULT"
_Z13matrix_vectorPfS_S_:
.text._Z13matrix_vectorPfS_S_:
[----:B------:R-:W-:Y:S01]  /*0000*/  LDC R1, c[0x0][0x37c] ;  /* 0x0000df00ff017b82 */ /* 0x000fe20000000800 */
[----:B------:R-:W0:Y:S07]  /*0010*/  S2R R9, SR_TID.X ;  /* 0x0000000000097919 */ /* 0x000e2e0000002100 */
[----:B------:R-:W0:Y:S01]  /*0020*/  LDC.64 R4, c[0x0][0x388] ;  /* 0x0000e200ff047b82 */ /* 0x000e220000000a00 */
[----:B------:R-:W1:Y:S01]  /*0030*/  LDCU UR4, c[0x0][0x360] ;  /* 0x00006c00ff0477ac */ /* 0x000e620008000800 */
[----:B------:R-:W1:Y:S01]  /*0040*/  S2R R6, SR_CTAID.X ;  /* 0x0000000000067919 */ /* 0x000e620000002500 */
[----:B------:R-:W2:Y:S05]  /*0050*/  LDCU.64 UR8, c[0x0][0x358] ;  /* 0x00006b00ff0877ac */ /* 0x000eaa0008000a00 */
[----:B------:R-:W3:Y:S01]  /*0060*/  LDC.64 R2, c[0x0][0x380] ;  /* 0x0000e000ff027b82 */ /* 0x000ee20000000a00 */
[----:B0-----:R-:W-:-:S04]  /*0070*/  IMAD.WIDE.U32 R4, R9, 0x4, R4 ;  /* 0x0000000409047825 */ /* 0x001fc800078e0004 */
[----:B-1----:R-:W-:Y:S02]  /*0080*/  IMAD R7, R6, UR4, R9 ;  /* 0x0000000406077c24 */ /* 0x002fe4000f8e0209 */
[----:B--2---:R-:W2:Y:S02]  /*0090*/  LDG.E R5, desc[UR8][R4.64] ;  /* 0x0000000804057981 */ /* 0x004ea4000c1e1900 */
[----:B---3--:R-:W-:-:S06]  /*00a0*/  IMAD.WIDE R2, R7, 0x4, R2 ;  /* 0x0000000407027825 */ /* 0x008fcc00078e0202 */
[----:B------:R-:W2:Y:S01]  /*00b0*/  LDG.E R2, desc[UR8][R2.64] ;  /* 0x0000000802027981 */ /* 0x000ea2000c1e1900 */
[----:B------:R-:W0:Y:S01]  /*00c0*/  S2UR UR6, SR_CgaCtaId ;  /* 0x00000000000679c3 */ /* 0x000e220000008800 */
[----:B------:R-:W-:Y:S02]  /*00d0*/  UMOV UR4, 0x400 ;  /* 0x0000040000047882 */ /* 0x000fe40000000000 */
[----:B------:R-:W-:-:S04]  /*00e0*/  UIADD3 UR5, UPT, UPT, UR4, 0x4, URZ ;  /* 0x0000000404057890 */ /* 0x000fc8000fffe0ff */
[----:B0-----:R-:W-:Y:S02]  /*00f0*/  ULEA UR5, UR6, UR5, 0x18 ;  /* 0x0000000506057291 */ /* 0x001fe4000f8ec0ff */
[----:B------:R-:W-:-:S04]  /*0100*/  ULEA UR4, UR6, UR4, 0x18 ;  /* 0x0000000406047291 */ /* 0x000fc8000f8ec0ff */
[----:B------:R-:W-:-:S05]  /*0110*/  LEA R7, R9, UR5, 0x2 ;  /* 0x0000000509077c11 */ /* 0x000fca000f8e10ff */
[----:B------:R-:W-:Y:S01]  /*0120*/  STS [UR4], RZ ;  /* 0x000000ffff007988 */ /* 0x000fe20008000804 */
[----:B------:R-:W-:Y:S01]  /*0130*/  BSSY.RECONVERGENT B0, `(.L_x_5) ;  /* 0x000000a000007945 */ /* 0x000fe20003800200 */
[----:B--2---:R-:W-:-:S05]  /*0140*/  FMUL R0, R2, R5 ;  /* 0x0000000502007220 */ /* 0x004fca0000400000 */
[----:B------:R0:W-:Y:S01]  /*0150*/  STS [R7], R0 ;  /* 0x0000000007007388 */ /* 0x0001e20000000800 */
[----:B------:R-:W-:Y:S06]  /*0160*/  BAR.SYNC.DEFER_BLOCKING 0x0 ;  /* 0x0000000000007b1d */ /* 0x000fec0000010000 */
[----:B------:R0:W1:Y:S02]  /*0170*/  LDS R3, [R7] ;  /* 0x0000000007037984 */ /* 0x0000640000000800 */
.L_x_6:
[----:B------:R-:W1:Y:S01]  /*0180*/  LDS R4, [UR4] ;  /* 0x00000004ff047984 */ /* 0x000e620008000800 */
[----:B0-----:R-:W-:Y:S01]  /*0190*/  MOV R0, UR4 ;  /* 0x0000000400007c02 */ /* 0x001fe20008000f00 */
[----:B-1----:R-:W-:-:S05]  /*01a0*/  FADD R5, R3, R4 ;  /* 0x0000000403057221 */ /* 0x002fca0000000000 */
[----:B------:R-:W0:Y:S02]  /*01b0*/  ATOMS.CAST.SPIN P0, [R0], R4, R5 ;  /* 0x000000040000758d */ /* 0x000e240001800005 */
[----:B0-----:R-:W-:Y:S05]  /*01c0*/  @!P0 BRA `(.L_x_6) ;  /* 0xfffffffc00ec8947 */ /* 0x001fea000383ffff */
[----:B------:R-:W-:Y:S05]  /*01d0*/  BSYNC.RECONVERGENT B0 ;  /* 0x0000000000007941 */ /* 0x000fea0003800200 */
.L_x_5:
[----:B------:R-:W0:Y:S01]  /*01e0*/  LDS R5, [UR4] ;  /* 0x00000004ff057984 */ /* 0x000e220008000800 */
[----:B------:R-:W1:Y:S02]  /*01f0*/  LDC.64 R2, c[0x0][0x390] ;  /* 0x0000e400ff027b82 */ /* 0x000e640000000a00 */
[----:B-1----:R-:W-:-:S05]  /*0200*/  IMAD.WIDE.U32 R2, R6, 0x4, R2 ;  /* 0x0000000406027825 */ /* 0x002fca00078e0002 */
[----:B0-----:R-:W-:Y:S01]  /*0210*/  STG.E desc[UR8][R2.64], R5 ;  /* 0x0000000502007986 */ /* 0x001fe2000c101908 */
[----:B------:R-:W-:Y:S05]  /*0220*/  EXIT ;  /* 0x000000000000794d */ /* 0x000fea0003800000 */
.L_x_7:
        /* <DEDUP_REMOVED lines=13> */
.L_x_13:


//--------------------- .nv.shared.reserved.0     --------------------------
	.section	.nv.shared.reserved.0,"aw",@nobits
	.weak		__nv_reservedSMEM_offset_0_alias
	.size		__nv_reservedSMEM_offset_0_alias, 0, 64
	.other		__nv_reservedSMEM_offset_0_alias,@"STO_CUDA_RESERVED_SHARED STV_DEFAULT"
__nv_reservedSMEM_offset_0_alias:
	.zero		0
	.zero		64


//--------------------- .nv.shared._Z13vector_vectorPfS_S_ --------------------------
	.section	.nv.shared._Z13vector_vectorPfS_S_,"aw",@nobits
	.sectionflags	@""
	.align	4
.nv.shared._Z13vector_vectorPfS_S_:
	.zero		1152


//--------------------- .nv.shared._Z13matrix_vectorPfS_S_ --------------------------
	.section	.nv.shared._Z13matrix_vectorPfS_S_,"aw",@nobits
	.sectionflags	@""
	.align	4
.nv.shared._Z13matrix_vectorPfS_S_:
	.zero		1156


//--------------------- .nv.constant0._Z19vector_minus_factorPfS_fS_ --------------------------
	.section	.nv.constant0._Z19vector_minus_factorPfS_fS_,"a",@progbits
	.sectionflags	@""
	.align	4
.nv.constant0._Z19vector_minus_factorPfS_fS_:
	.zero		928


//--------------------- .nv.constant0._Z12vector_minusPfS_S_ --------------------------
	.section	.nv.constant0._Z12vector_minusPfS_S_,"a",@progbits
	.sectionflags	@""
	.align	4
.nv.constant0._Z12vector_minusPfS_S_:
	.zero		920


//--------------------- .nv.constant0._Z17vector_add_factorPfS_fS_ --------------------------
	.section	.nv.constant0._Z17vector_add_factorPfS_fS_,"a",@progbits
	.sectionflags	@""
	.align	4
.nv.constant0._Z17vector_add_factorPfS_fS_:
	.zero		928


//--------------------- .nv.constant0._Z10vector_addPfS_S_ --------------------------
	.section	.nv.constant0._Z10vector_addPfS_S_,"a",@progbits
	.sectionflags	@""
	.align	4
.nv.constant0._Z10vector_addPfS_S_:
	.zero		920


//--------------------- .nv.constant0._Z13vector_vectorPfS_S_ --------------------------
	.section	.nv.constant0._Z13vector_vectorPfS_S_,"a",@progbits
	.sectionflags	@""
	.align	4
.nv.constant0._Z13vector_vectorPfS_S_:
	.zero		920


//--------------------- .nv.constant0._Z13matrix_vectorPfS_S_ --------------------------
	.section	.nv.constant0._Z13matrix_vectorPfS_S_,"a",@progbits
	.sectionflags	@""
	.align	4
.nv.constant0._Z13matrix_vectorPfS_S_:
	.zero		920


//--------------------- SYMBOLS --------------------------

	.type		.nv.reservedSmem.offset0,@object
	.size		.nv.reservedSmem.offset0,0x4
	.type		.nv.reservedSmem.cap,@object
	.size		.nv.reservedSmem.cap,0x4
